//
// Generated by NVIDIA NVVM Compiler
//
// Compiler Build ID: CL-36424714
// Cuda compilation tools, release 13.0, V13.0.88
// Based on NVVM 20.0.0
//

.version 9.0
.target sm_100
.address_size 64

	// .globl	_Z7kernel1Pi

.visible .entry _Z7kernel1Pi(
	.param .u64 .ptr .align 1 _Z7kernel1Pi_param_0
)
{
	.reg .b32 	%r<6>;
	.reg .b64 	%rd<5>;

	ld.param.u64 	%rd1, [_Z7kernel1Pi_param_0];
	cvta.to.global.u64 	%rd2, %rd1;
	mov.u32 	%r1, %ctaid.x;
	mov.u32 	%r2, %ntid.x;
	mov.u32 	%r3, %tid.x;
	mad.lo.s32 	%r4, %r1, %r2, %r3;
	mul.wide.s32 	%rd3, %r4, 4;
	add.s64 	%rd4, %rd2, %rd3;
	mov.b32 	%r5, 7;
	st.global.u32 	[%rd4], %r5;
	ret;

}
	// .globl	_Z7kernel2Pi
.visible .entry _Z7kernel2Pi(
	.param .u64 .ptr .align 1 _Z7kernel2Pi_param_0
)
{
	.reg .b32 	%r<5>;
	.reg .b64 	%rd<5>;

	ld.param.u64 	%rd1, [_Z7kernel2Pi_param_0];
	cvta.to.global.u64 	%rd2, %rd1;
	mov.u32 	%r1, %ctaid.x;
	mov.u32 	%r2, %ntid.x;
	mov.u32 	%r3, %tid.x;
	mad.lo.s32 	%r4, %r1, %r2, %r3;
	mul.wide.s32 	%rd3, %r4, 4;
	add.s64 	%rd4, %rd2, %rd3;
	st.global.u32 	[%rd4], %r1;
	ret;

}
	// .globl	_Z7kernel3Pi
.visible .entry _Z7kernel3Pi(
	.param .u64 .ptr .align 1 _Z7kernel3Pi_param_0
)
{
	.reg .b32 	%r<5>;
	.reg .b64 	%rd<5>;

	ld.param.u64 	%rd1, [_Z7kernel3Pi_param_0];
	cvta.to.global.u64 	%rd2, %rd1;
	mov.u32 	%r1, %ctaid.x;
	mov.u32 	%r2, %ntid.x;
	mov.u32 	%r3, %tid.x;
	mad.lo.s32 	%r4, %r1, %r2, %r3;
	mul.wide.s32 	%rd3, %r4, 4;
	add.s64 	%rd4, %rd2, %rd3;
	st.global.u32 	[%rd4], %r3;
	ret;

}
	// .globl	_Z7kernel4Pi
.visible .entry _Z7kernel4Pi(
	.param .u64 .ptr .align 1 _Z7kernel4Pi_param_0
)
{
	.reg .b32 	%r<5>;
	.reg .b64 	%rd<5>;

	ld.param.u64 	%rd1, [_Z7kernel4Pi_param_0];
	cvta.to.global.u64 	%rd2, %rd1;
	mov.u32 	%r1, %ctaid.x;
	mov.u32 	%r2, %ntid.x;
	mov.u32 	%r3, %tid.x;
	mad.lo.s32 	%r4, %r1, %r2, %r3;
	mul.wide.s32 	%rd3, %r4, 4;
	add.s64 	%rd4, %rd2, %rd3;
	st.global.u32 	[%rd4], %r4;
	ret;

}


// ===== COMPILED SASS (sm_100) =====

	.target	sm_100

	.elftype	@"ET_EXEC"


//--------------------- .note.nv.tkinfo           --------------------------
	.section	.note.nv.tkinfo,"",@"SHT_NOTE"
	.sectionflags	@"SHF_NOTE_NV_TKINFO"
	.tkinfo
        /*0018*/ 	.word	0x00000002
        /*0030*/ 	.string	""
        /*0030*/ 	.string	"ptxas"
        /*0030*/ 	.string	"Cuda compilation tools, release 13.0, V13.0.88"
        /*0030*/ 	.string	"Build cuda_13.0.r13.0/compiler.36424714_0"
        /*0030*/ 	.string	"-arch sm_100 -m 64 "



//--------------------- .note.nv.cuinfo           --------------------------
	.section	.note.nv.cuinfo,"",@"SHT_NOTE"
	.sectionflags	@"SHF_NOTE_NV_CUINFO"
        /*0018*/ 	.short	0x0002
        /*001a*/ 	.short	0x0064
        /*001c*/ 	.short	0x0082
	.zero		2


//--------------------- .nv.info                  --------------------------
	.section	.nv.info,"",@"SHT_CUDA_INFO"
	.align	4


	//----- nvinfo : EIATTR_REGCOUNT
	.align		4
        /*0000*/ 	.byte	0x04, 0x2f
        /*0002*/ 	.short	(.L_1 - .L_0)
	.align		4
.L_0:
        /*0004*/ 	.word	index@(_Z7kernel1Pi)
        /*0008*/ 	.word	0x0000000a


	//----- nvinfo : EIATTR_FRAME_SIZE
	.align		4
.L_1:
        /*000c*/ 	.byte	0x04, 0x11
        /*000e*/ 	.short	(.L_3 - .L_2)
	.align		4
.L_2:
        /*0010*/ 	.word	index@(_Z7kernel1Pi)
        /*0014*/ 	.word	0x00000000


	//----- nvinfo : EIATTR_REGCOUNT
	.align		4
.L_3:
        /*0018*/ 	.byte	0x04, 0x2f
        /*001a*/ 	.short	(.L_5 - .L_4)
	.align		4
.L_4:
        /*001c*/ 	.word	index@(_Z7kernel2Pi)
        /*0020*/ 	.word	0x0000000a


	//----- nvinfo : EIATTR_FRAME_SIZE
	.align		4
.L_5:
        /*0024*/ 	.byte	0x04, 0x11
        /*0026*/ 	.short	(.L_7 - .L_6)
	.align		4
.L_6:
        /*0028*/ 	.word	index@(_Z7kernel2Pi)
        /*002c*/ 	.word	0x00000000


	//----- nvinfo : EIATTR_REGCOUNT
	.align		4
.L_7:
        /*0030*/ 	.byte	0x04, 0x2f
        /*0032*/ 	.short	(.L_9 - .L_8)
	.align		4
.L_8:
        /*0034*/ 	.word	index@(_Z7kernel3Pi)
        /*0038*/ 	.word	0x00000008


	//----- nvinfo : EIATTR_FRAME_SIZE
	.align		4
.L_9:
        /*003c*/ 	.byte	0x04, 0x11
        /*003e*/ 	.short	(.L_11 - .L_10)
	.align		4
.L_10:
        /*0040*/ 	.word	index@(_Z7kernel3Pi)
        /*0044*/ 	.word	0x00000000


	//----- nvinfo : EIATTR_REGCOUNT
	.align		4
.L_11:
        /*0048*/ 	.byte	0x04, 0x2f
        /*004a*/ 	.short	(.L_13 - .L_12)
	.align		4
.L_12:
        /*004c*/ 	.word	index@(_Z7kernel4Pi)
        /*0050*/ 	.word	0x00000008


	//----- nvinfo : EIATTR_FRAME_SIZE
	.align		4
.L_13:
        /*0054*/ 	.byte	0x04, 0x11
        /*0056*/ 	.short	(.L_15 - .L_14)
	.align		4
.L_14:
        /*0058*/ 	.word	index@(_Z7kernel4Pi)
        /*005c*/ 	.word	0x00000000


	//----- nvinfo : EIATTR_MIN_STACK_SIZE
	.align		4
.L_15:
        /*0060*/ 	.byte	0x04, 0x12
        /*0062*/ 	.short	(.L_17 - .L_16)
	.align		4
.L_16:
        /*0064*/ 	.word	index@(_Z7kernel4Pi)
        /*0068*/ 	.word	0x00000000


	//----- nvinfo : EIATTR_MIN_STACK_SIZE
	.align		4
.L_17:
        /*006c*/ 	.byte	0x04, 0x12
        /*006e*/ 	.short	(.L_19 - .L_18)
	.align		4
.L_18:
        /*0070*/ 	.word	index@(_Z7kernel3Pi)
        /*0074*/ 	.word	0x00000000


	//----- nvinfo : EIATTR_MIN_STACK_SIZE
	.align		4
.L_19:
        /*0078*/ 	.byte	0x04, 0x12
        /*007a*/ 	.short	(.L_21 - .L_20)
	.align		4
.L_20:
        /*007c*/ 	.word	index@(_Z7kernel2Pi)
        /*0080*/ 	.word	0x00000000


	//----- nvinfo : EIATTR_MIN_STACK_SIZE
	.align		4
.L_21:
        /*0084*/ 	.byte	0x04, 0x12
        /*0086*/ 	.short	(.L_23 - .L_22)
	.align		4
.L_22:
        /*0088*/ 	.word	index@(_Z7kernel1Pi)
        /*008c*/ 	.word	0x00000000
.L_23:


//--------------------- .nv.compat                --------------------------
	.section	.nv.compat,"",@"SHT_CUDA_COMPAT_INFO"
	.align	4
        /*0000*/ 	.byte	0x02, 0x09, 0x00, 0x00, 0x02, 0x02, 0x01, 0x00, 0x02, 0x05, 0x05, 0x00, 0x03, 0x07, 0x01, 0x01
        /*0010*/ 	.byte	0x02, 0x03, 0x00, 0x00, 0x02, 0x06, 0x01, 0x00, 0x04, 0x0b, 0x08, 0x00, 0x09, 0x00, 0x00, 0x00
        /*0020*/ 	.byte	0x00, 0x00, 0x00, 0x00


//--------------------- .nv.info._Z7kernel4Pi     --------------------------
	.section	.nv.info._Z7kernel4Pi,"",@"SHT_CUDA_INFO"
	.sectionflags	@""
	.align	4


	//----- nvinfo : EIATTR_CUDA_API_VERSION
	.align		4
        /*0000*/ 	.byte	0x04, 0x37
        /*0002*/ 	.short	(.L_25 - .L_24)
.L_24:
        /*0004*/ 	.word	0x00000082


	//----- nvinfo : EIATTR_KPARAM_INFO
	.align		4
.L_25:
        /*0008*/ 	.byte	0x04, 0x17
        /*000a*/ 	.short	(.L_27 - .L_26)
.L_26:
        /*000c*/ 	.word	0x00000000
        /*0010*/ 	.short	0x0000
        /*0012*/ 	.short	0x0000
        /*0014*/ 	.byte	0x00, 0xf5, 0x21, 0x00


	//----- nvinfo : EIATTR_SPARSE_MMA_MASK
	.align		4
.L_27:
        /*0018*/ 	.byte	0x03, 0x50
        /*001a*/ 	.short	0x0000


	//----- nvinfo : EIATTR_MAXREG_COUNT
	.align		4
        /*001c*/ 	.byte	0x03, 0x1b
        /*001e*/ 	.short	0x00ff


	//----- nvinfo : EIATTR_MERCURY_ISA_VERSION
	.align		4
        /*0020*/ 	.byte	0x03, 0x5f
        /*0022*/ 	.short	0x0101


	//----- nvinfo : EIATTR_VRC_CTA_INIT_COUNT
	.align		4
        /*0024*/ 	.byte	0x02, 0x4a
	.zero		1
	.zero		1


	//----- nvinfo : EIATTR_EXIT_INSTR_OFFSETS
	.align		4
        /*0028*/ 	.byte	0x04, 0x1c
        /*002a*/ 	.short	(.L_29 - .L_28)


	//   ....[0]....
.L_28:
        /*002c*/ 	.word	0x00000090


	//----- nvinfo : EIATTR_CBANK_PARAM_SIZE
	.align		4
.L_29:
        /*0030*/ 	.byte	0x03, 0x19
        /*0032*/ 	.short	0x0008


	//----- nvinfo : EIATTR_PARAM_CBANK
	.align		4
        /*0034*/ 	.byte	0x04, 0x0a
        /*0036*/ 	.short	(.L_31 - .L_30)
	.align		4
.L_30:
        /*0038*/ 	.word	index@(.nv.constant0._Z7kernel4Pi)
        /*003c*/ 	.short	0x0380
        /*003e*/ 	.short	0x0008


	//----- nvinfo : EIATTR_SW_WAR
	.align		4
.L_31:
        /*0040*/ 	.byte	0x04, 0x36
        /*0042*/ 	.short	(.L_33 - .L_32)
.L_32:
        /*0044*/ 	.word	0x00000008
.L_33:


//--------------------- .nv.info._Z7kernel3Pi     --------------------------
	.section	.nv.info._Z7kernel3Pi,"",@"SHT_CUDA_INFO"
	.sectionflags	@""
	.align	4


	//----- nvinfo : EIATTR_CUDA_API_VERSION
	.align		4
        /*0000*/ 	.byte	0x04, 0x37
        /*0002*/ 	.short	(.L_35 - .L_34)
.L_34:
        /*0004*/ 	.word	0x00000082


	//----- nvinfo : EIATTR_KPARAM_INFO
	.align		4
.L_35:
        /*0008*/ 	.byte	0x04, 0x17
        /*000a*/ 	.short	(.L_37 - .L_36)
.L_36:
        /*000c*/ 	.word	0x00000000
        /*0010*/ 	.short	0x0000
        /*0012*/ 	.short	0x0000
        /*0014*/ 	.byte	0x00, 0xf5, 0x21, 0x00


	//----- nvinfo : EIATTR_SPARSE_MMA_MASK
	.align		4
.L_37:
        /*0018*/ 	.byte	0x03, 0x50
        /*001a*/ 	.short	0x0000


	//----- nvinfo : EIATTR_MAXREG_COUNT
	.align		4
        /*001c*/ 	.byte	0x03, 0x1b
        /*001e*/ 	.short	0x00ff


	//----- nvinfo : EIATTR_MERCURY_ISA_VERSION
	.align		4
        /*0020*/ 	.byte	0x03, 0x5f
        /*0022*/ 	.short	0x0101


	//----- nvinfo : EIATTR_VRC_CTA_INIT_COUNT
	.align		4
        /*0024*/ 	.byte	0x02, 0x4a
	.zero		1
	.zero		1


	//----- nvinfo : EIATTR_EXIT_INSTR_OFFSETS
	.align		4
        /*0028*/ 	.byte	0x04, 0x1c
        /*002a*/ 	.short	(.L_39 - .L_38)


	//   ....[0]....
.L_38:
        /*002c*/ 	.word	0x00000090


	//----- nvinfo : EIATTR_CBANK_PARAM_SIZE
	.align		4
.L_39:
        /*0030*/ 	.byte	0x03, 0x19
        /*0032*/ 	.short	0x0008


	//----- nvinfo : EIATTR_PARAM_CBANK
	.align		4
        /*0034*/ 	.byte	0x04, 0x0a
        /*0036*/ 	.short	(.L_41 - .L_40)
	.align		4
.L_40:
        /*0038*/ 	.word	index@(.nv.constant0._Z7kernel3Pi)
        /*003c*/ 	.short	0x0380
        /*003e*/ 	.short	0x0008


	//----- nvinfo : EIATTR_SW_WAR
	.align		4
.L_41:
        /*0040*/ 	.byte	0x04, 0x36
        /*0042*/ 	.short	(.L_43 - .L_42)
.L_42:
        /*0044*/ 	.word	0x00000008
.L_43:


//--------------------- .nv.info._Z7kernel2Pi     --------------------------
	.section	.nv.info._Z7kernel2Pi,"",@"SHT_CUDA_INFO"
	.sectionflags	@""
	.align	4


	//----- nvinfo : EIATTR_CUDA_API_VERSION
	.align		4
        /*0000*/ 	.byte	0x04, 0x37
        /*0002*/ 	.short	(.L_45 - .L_44)
.L_44:
        /*0004*/ 	.word	0x00000082


	//----- nvinfo : EIATTR_KPARAM_INFO
	.align		4
.L_45:
        /*0008*/ 	.byte	0x04, 0x17
        /*000a*/ 	.short	(.L_47 - .L_46)
.L_46:
        /*000c*/ 	.word	0x00000000
        /*0010*/ 	.short	0x0000
        /*0012*/ 	.short	0x0000
        /*0014*/ 	.byte	0x00, 0xf5, 0x21, 0x00


	//----- nvinfo : EIATTR_SPARSE_MMA_MASK
	.align		4
.L_47:
        /*0018*/ 	.byte	0x03, 0x50
        /*001a*/ 	.short	0x0000


	//----- nvinfo : EIATTR_MAXREG_COUNT
	.align		4
        /*001c*/ 	.byte	0x03, 0x1b
        /*001e*/ 	.short	0x00ff


	//----- nvinfo : EIATTR_MERCURY_ISA_VERSION
	.align		4
        /*0020*/ 	.byte	0x03, 0x5f
        /*0022*/ 	.short	0x0101


	//----- nvinfo : EIATTR_VRC_CTA_INIT_COUNT
	.align		4
        /*0024*/ 	.byte	0x02, 0x4a
	.zero		1
	.zero		1


	//----- nvinfo : EIATTR_EXIT_INSTR_OFFSETS
	.align		4
        /*0028*/ 	.byte	0x04, 0x1c
        /*002a*/ 	.short	(.L_49 - .L_48)


	//   ....[0]....
.L_48:
        /*002c*/ 	.word	0x00000090


	//----- nvinfo : EIATTR_CBANK_PARAM_SIZE
	.align		4
.L_49:
        /*0030*/ 	.byte	0x03, 0x19
        /*0032*/ 	.short	0x0008


	//----- nvinfo : EIATTR_PARAM_CBANK
	.align		4
        /*0034*/ 	.byte	0x04, 0x0a
        /*0036*/ 	.short	(.L_51 - .L_50)
	.align		4
.L_50:
        /*0038*/ 	.word	index@(.nv.constant0._Z7kernel2Pi)
        /*003c*/ 	.short	0x0380
        /*003e*/ 	.short	0x0008


	//----- nvinfo : EIATTR_SW_WAR
	.align		4
.L_51:
        /*0040*/ 	.byte	0x04, 0x36
        /*0042*/ 	.short	(.L_53 - .L_52)
.L_52:
        /*0044*/ 	.word	0x00000008
.L_53:


//--------------------- .nv.info._Z7kernel1Pi     --------------------------
	.section	.nv.info._Z7kernel1Pi,"",@"SHT_CUDA_INFO"
	.sectionflags	@""
	.align	4


	//----- nvinfo : EIATTR_CUDA_API_VERSION
	.align		4
        /*0000*/ 	.byte	0x04, 0x37
        /*0002*/ 	.short	(.L_55 - .L_54)
.L_54:
        /*0004*/ 	.word	0x00000082


	//----- nvinfo : EIATTR_KPARAM_INFO
	.align		4
.L_55:
        /*0008*/ 	.byte	0x04, 0x17
        /*000a*/ 	.short	(.L_57 - .L_56)
.L_56:
        /*000c*/ 	.word	0x00000000
        /*0010*/ 	.short	0x0000
        /*0012*/ 	.short	0x0000
        /*0014*/ 	.byte	0x00, 0xf5, 0x21, 0x00


	//----- nvinfo : EIATTR_SPARSE_MMA_MASK
	.align		4
.L_57:
        /*0018*/ 	.byte	0x03, 0x50
        /*001a*/ 	.short	0x0000


	//----- nvinfo : EIATTR_MAXREG_COUNT
	.align		4
        /*001c*/ 	.byte	0x03, 0x1b
        /*001e*/ 	.short	0x00ff


	//----- nvinfo : EIATTR_MERCURY_ISA_VERSION
	.align		4
        /*0020*/ 	.byte	0x03, 0x5f
        /*0022*/ 	.short	0x0101


	//----- nvinfo : EIATTR_VRC_CTA_INIT_COUNT
	.align		4
        /*0024*/ 	.byte	0x02, 0x4a
	.zero		1
	.zero		1


	//----- nvinfo : EIATTR_EXIT_INSTR_OFFSETS
	.align		4
        /*0028*/ 	.byte	0x04, 0x1c
        /*002a*/ 	.short	(.L_59 - .L_58)


	//   ....[0]....
.L_58:
        /*002c*/ 	.word	0x000000a0


	//----- nvinfo : EIATTR_CBANK_PARAM_SIZE
	.align		4
.L_59:
        /*0030*/ 	.byte	0x03, 0x19
        /*0032*/ 	.short	0x0008


	//----- nvinfo : EIATTR_PARAM_CBANK
	.align		4
        /*0034*/ 	.byte	0x04, 0x0a
        /*0036*/ 	.short	(.L_61 - .L_60)
	.align		4
.L_60:
        /*0038*/ 	.word	index@(.nv.constant0._Z7kernel1Pi)
        /*003c*/ 	.short	0x0380
        /*003e*/ 	.short	0x0008


	//----- nvinfo : EIATTR_SW_WAR
	.align		4
.L_61:
        /*0040*/ 	.byte	0x04, 0x36
        /*0042*/ 	.short	(.L_63 - .L_62)
.L_62:
        /*0044*/ 	.word	0x00000008
.L_63:


//--------------------- .nv.callgraph             --------------------------
	.section	.nv.callgraph,"",@"SHT_CUDA_CALLGRAPH"
	.align	4
	.sectionentsize	8
	.align		4
        /*0000*/ 	.word	0x00000000
	.align		4
        /*0004*/ 	.word	0xffffffff
	.align		4
        /*0008*/ 	.word	0x00000000
	.align		4
        /*000c*/ 	.word	0xfffffffe
	.align		4
        /*0010*/ 	.word	0x00000000
	.align		4
        /*0014*/ 	.word	0xfffffffd
	.align		4
        /*0018*/ 	.word	0x00000000
	.align		4
        /*001c*/ 	.word	0xfffffffc


//--------------------- .text._Z7kernel4Pi        --------------------------
	.section	.text._Z7kernel4Pi,"ax",@progbits
	.align	128
        .global         _Z7kernel4Pi
        .type           _Z7kernel4Pi,@function
        .size           _Z7kernel4Pi,(.L_x_4 - _Z7kernel4Pi)
        .other          _Z7kernel4Pi,@"STO_CUDA_ENTRY STV_DEFAULT"
_Z7kernel4Pi:
.text._Z7kernel4Pi:
[----:B------:R-:W-:Y:S01]  /*0000*/  LDC R1, c[0x0][0x37c] ;  /* 0x0000df00ff017b82 */ /* 0x000fe20000000800 */
[----:B------:R-:W0:Y:S07]  /*0010*/  S2R R0, SR_TID.X ;  /* 0x0000000000007919 */ /* 0x000e2e0000002100 */
[----:B------:R-:W0:Y:S01]  /*0020*/  S2UR UR6, SR_CTAID.X ;  /* 0x00000000000679c3 */ /* 0x000e220000002500 */
[----:B------:R-:W1:Y:S07]  /*0030*/  LDCU.64 UR4, c[0x0][0x358] ;  /* 0x00006b00ff0477ac */ /* 0x000e6e0008000a00 */
[----:B------:R-:W0:Y:S08]  /*0040*/  LDC R5, c[0x0][0x360] ;  /* 0x0000d800ff057b82 */ /* 0x000e300000000800 */
[----:B------:R-:W2:Y:S01]  /*0050*/  LDC.64 R2, c[0x0][0x380] ;  /* 0x0000e000ff027b82 */ /* 0x000ea20000000a00 */
[----:B0-----:R-:W-:-:S04]  /*0060*/  IMAD R5, R5, UR6, R0 ;  /* 0x0000000605057c24 */ /* 0x001fc8000f8e0200 */
[----:B--2---:R-:W-:-:S05]  /*0070*/  IMAD.WIDE R2, R5, 0x4, R2 ;  /* 0x0000000405027825 */ /* 0x004fca00078e0202 */
[----:B-1----:R-:W-:Y:S01]  /*0080*/  STG.E desc[UR4][R2.64], R5 ;  /* 0x0000000502007986 */ /* 0x002fe2000c101904 */
[----:B------:R-:W-:Y:S05]  /*0090*/  EXIT ;  /* 0x000000000000794d */ /* 0x000fea0003800000 */
.L_x_0:
[----:B------:R-:W-:-:S00]  /*00a0*/  BRA `(.L_x_0) ;  /* 0xfffffffc00fc7947 */ /* 0x000fc0000383ffff */
[----:B------:R-:W-:-:S00]  /*00b0*/  NOP ;  /* 0x0000000000007918 */ /* 0x000fc00000000000 */
        /* <DEDUP_REMOVED lines=12> */
.L_x_4:


//--------------------- .text._Z7kernel3Pi        --------------------------
	.section	.text._Z7kernel3Pi,"ax",@progbits
	.align	128
        .global         _Z7kernel3Pi
        .type           _Z7kernel3Pi,@function
        .size           _Z7kernel3Pi,(.L_x_5 - _Z7kernel3Pi)
        .other          _Z7kernel3Pi,@"STO_CUDA_ENTRY STV_DEFAULT"
_Z7kernel3Pi:
.text._Z7kernel3Pi:
        /* <DEDUP_REMOVED lines=10> */
.L_x_1:
        /* <DEDUP_REMOVED lines=14> */
.L_x_5:


//--------------------- .text._Z7kernel2Pi        --------------------------
	.section	.text._Z7kernel2Pi,"ax",@progbits
	.align	128
        .global         _Z7kernel2Pi
        .type           _Z7kernel2Pi,@function
        .size           _Z7kernel2Pi,(.L_x_6 - _Z7kernel2Pi)
        .other          _Z7kernel2Pi,@"STO_CUDA_ENTRY STV_DEFAULT"
_Z7kernel2Pi:
.text._Z7kernel2Pi:
[----:B------:R-:W-:Y:S01]  /*0000*/  LDC R1, c[0x0][0x37c] ;  /* 0x0000df00ff017b82 */ /* 0x000fe20000000800 */
[----:B------:R-:W0:Y:S07]  /*0010*/  S2R R7, SR_CTAID.X ;  /* 0x0000000000077919 */ /* 0x000e2e0000002500 */
[----:B------:R-:W1:Y:S01]  /*0020*/  LDC.64 R2, c[0x0][0x380] ;  /* 0x0000e000ff027b82 */ /* 0x000e620000000a00 */
[----:B------:R-:W0:Y:S01]  /*0030*/  LDCU UR6, c[0x0][0x360] ;  /* 0x00006c00ff0677ac */ /* 0x000e220008000800 */
[----:B------:R-:W0:Y:S01]  /*0040*/  S2R R0, SR_TID.X ;  /* 0x0000000000007919 */ /* 0x000e220000002100 */
[----:B------:R-:W2:Y:S01]  /*0050*/  LDCU.64 UR4, c[0x0][0x358] ;  /* 0x00006b00ff0477ac */ /* 0x000ea20008000a00 */
[----:B0-----:R-:W-:-:S04]  /*0060*/  IMAD R5, R7, UR6, R0 ;  /* 0x0000000607057c24 */ /* 0x001fc8000f8e0200 */
[----:B-1----:R-:W-:-:S05]  /*0070*/  IMAD.WIDE R2, R5, 0x4, R2 ;  /* 0x0000000405027825 */ /* 0x002fca00078e0202 */
[----:B--2---:R-:W-:Y:S01]  /*0080*/  STG.E desc[UR4][R2.64], R7 ;  /* 0x0000000702007986 */ /* 0x004fe2000c101904 */
[----:B------:R-:W-:Y:S05]  /*0090*/  EXIT ;  /* 0x000000000000794d */ /* 0x000fea0003800000 */
.L_x_2:
        /* <DEDUP_REMOVED lines=14> */
.L_x_6:


//--------------------- .text._Z7kernel1Pi        --------------------------
	.section	.text._Z7kernel1Pi,"ax",@progbits
	.align	128
        .global         _Z7kernel1Pi
        .type           _Z7kernel1Pi,@function
        .size           _Z7kernel1Pi,(.L_x_7 - _Z7kernel1Pi)
        .other          _Z7kernel1Pi,@"STO_CUDA_ENTRY STV_DEFAULT"
_Z7kernel1Pi:
.text._Z7kernel1Pi:
[----:B------:R-:W-:Y:S01]  /*0000*/  LDC R1, c[0x0][0x37c] ;  /* 0x0000df00ff017b82 */ /* 0x000fe20000000800 */
[----:B------:R-:W0:Y:S07]  /*0010*/  S2R R0, SR_TID.X ;  /* 0x0000000000007919 */ /* 0x000e2e0000002100 */
[----:B------:R-:W0:Y:S01]  /*0020*/  S2UR UR6, SR_CTAID.X ;  /* 0x00000000000679c3 */ /* 0x000e220000002500 */
[----:B------:R-:W1:Y:S01]  /*0030*/  LDCU.64 UR4, c[0x0][0x358] ;  /* 0x00006b00ff0477ac */ /* 0x000e620008000a00 */
[----:B------:R-:W-:-:S06]  /*0040*/  HFMA2 R7, -RZ, RZ, 0, 4.17232513427734375e-07 ;  /* 0x00000007ff077431 */ /* 0x000fcc00000001ff */
[----:B------:R-:W0:Y:S08]  /*0050*/  LDC R5, c[0x0][0x360] ;  /* 0x0000d800ff057b82 */ /* 0x000e300000000800 */
[----:B------:R-:W2:Y:S01]  /*0060*/  LDC.64 R2, c[0x0][0x380] ;  /* 0x0000e000ff027b82 */ /* 0x000ea20000000a00 */
[----:B0-----:R-:W-:-:S04]  /*0070*/  IMAD R5, R5, UR6, R0 ;  /* 0x0000000605057c24 */ /* 0x001fc8000f8e0200 */
[----:B--2---:R-:W-:-:S05]  /*0080*/  IMAD.WIDE R2, R5, 0x4, R2 ;  /* 0x0000000405027825 */ /* 0x004fca00078e0202 */
[----:B-1----:R-:W-:Y:S01]  /*0090*/  STG.E desc[UR4][R2.64], R7 ;  /* 0x0000000702007986 */ /* 0x002fe2000c101904 */
[----:B------:R-:W-:Y:S05]  /*00a0*/  EXIT ;  /* 0x000000000000794d */ /* 0x000fea0003800000 */
.L_x_3:
        /* <DEDUP_REMOVED lines=13> */
.L_x_7:


//--------------------- .nv.shared.reserved.0     --------------------------
	.section	.nv.shared.reserved.0,"aw",@nobits
	.weak		__nv_reservedSMEM_offset_0_alias
	.size		__nv_reservedSMEM_offset_0_alias, 0, 64
	.other		__nv_reservedSMEM_offset_0_alias,@"STO_CUDA_RESERVED_SHARED STV_DEFAULT"
__nv_reservedSMEM_offset_0_alias:
	.zero		0
	.zero		64


//--------------------- .nv.constant0._Z7kernel4Pi --------------------------
	.section	.nv.constant0._Z7kernel4Pi,"a",@progbits
	.sectionflags	@""
	.align	4
.nv.constant0._Z7kernel4Pi:
	.zero		904


//--------------------- .nv.constant0._Z7kernel3Pi --------------------------
	.section	.nv.constant0._Z7kernel3Pi,"a",@progbits
	.sectionflags	@""
	.align	4
.nv.constant0._Z7kernel3Pi:
	.zero		904


//--------------------- .nv.constant0._Z7kernel2Pi --------------------------
	.section	.nv.constant0._Z7kernel2Pi,"a",@progbits
	.sectionflags	@""
	.align	4
.nv.constant0._Z7kernel2Pi:
	.zero		904


//--------------------- .nv.constant0._Z7kernel1Pi --------------------------
	.section	.nv.constant0._Z7kernel1Pi,"a",@progbits
	.sectionflags	@""
	.align	4
.nv.constant0._Z7kernel1Pi:
	.zero		904


//--------------------- SYMBOLS --------------------------

	.type		.nv.reservedSmem.offset0,@object
	.size		.nv.reservedSmem.offset0,0x4
